	.headerflags	@"EF_CUDA_TEXMODE_UNIFIED EF_CUDA_64BIT_ADDRESS EF_CUDA_ACCELERATORS EF_CUDA_SM90 EF_CUDA_VIRTUAL_SM(EF_CUDA_SM90)"
	.elftype	@"ET_EXEC"


//--------------------- .nv.info                  --------------------------
	.section	.nv.info,"",@"SHT_CUDA_INFO"
	.align	4


	//----- nvinfo : EIATTR_REGCOUNT
	.align		4
        /*0000*/ 	.byte	0x04, 0x2f
        /*0002*/ 	.short	(.L_1 - .L_0)
	.align		4
.L_0:
        /*0004*/ 	.word	index@(triton_poi_fused_clone_2)
        /*0008*/ 	.word	0x0000000f


	//----- nvinfo : EIATTR_MIN_STACK_SIZE
	.align		4
.L_1:
        /*000c*/ 	.byte	0x04, 0x12
        /*000e*/ 	.short	(.L_3 - .L_2)
	.align		4
.L_2:
        /*0010*/ 	.word	index@(triton_poi_fused_clone_2)
        /*0014*/ 	.word	0x00000000


	//----- nvinfo : EIATTR_FRAME_SIZE
	.align		4
.L_3:
        /*0018*/ 	.byte	0x04, 0x11
        /*001a*/ 	.short	(.L_5 - .L_4)
	.align		4
.L_4:
        /*001c*/ 	.word	index@(triton_poi_fused_clone_2)
        /*0020*/ 	.word	0x00000000


	//----- nvinfo : EIATTR_MIN_STACK_SIZE
	.align		4
.L_5:
        /*0024*/ 	.byte	0x04, 0x12
        /*0026*/ 	.short	(.L_7 - .L_6)
	.align		4
.L_6:
        /*0028*/ 	.word	index@(triton_poi_fused_clone_2)
        /*002c*/ 	.word	0x00000000
.L_7:


//--------------------- .nv.info.triton_poi_fused_clone_2 --------------------------
	.section	.nv.info.triton_poi_fused_clone_2,"",@"SHT_CUDA_INFO"
	.sectionflags	@""
	.align	4


	//----- nvinfo : EIATTR_CUDA_API_VERSION
	.align		4
        /*0000*/ 	.byte	0x04, 0x37
        /*0002*/ 	.short	(.L_9 - .L_8)
.L_8:
        /*0004*/ 	.word	0x0000007c


	//----- nvinfo : EIATTR_KPARAM_INFO
	.align		4
.L_9:
        /*0008*/ 	.byte	0x04, 0x17
        /*000a*/ 	.short	(.L_11 - .L_10)
.L_10:
        /*000c*/ 	.word	0x00000000
        /*0010*/ 	.short	0x0004
        /*0012*/ 	.short	0x001c
        /*0014*/ 	.byte	0x00, 0xf0, 0x11, 0x00


	//----- nvinfo : EIATTR_KPARAM_INFO
	.align		4
.L_11:
        /*0018*/ 	.byte	0x04, 0x17
        /*001a*/ 	.short	(.L_13 - .L_12)
.L_12:
        /*001c*/ 	.word	0x00000000
        /*0020*/ 	.short	0x0003
        /*0022*/ 	.short	0x0018
        /*0024*/ 	.byte	0x00, 0xf0, 0x11, 0x00


	//----- nvinfo : EIATTR_KPARAM_INFO
	.align		4
.L_13:
        /*0028*/ 	.byte	0x04, 0x17
        /*002a*/ 	.short	(.L_15 - .L_14)
.L_14:
        /*002c*/ 	.word	0x00000000
        /*0030*/ 	.short	0x0002
        /*0032*/ 	.short	0x0010
        /*0034*/ 	.byte	0x00, 0xf4, 0x21, 0x00


	//----- nvinfo : EIATTR_KPARAM_INFO
	.align		4
.L_15:
        /*0038*/ 	.byte	0x04, 0x17
        /*003a*/ 	.short	(.L_17 - .L_16)
.L_16:
        /*003c*/ 	.word	0x00000000
        /*0040*/ 	.short	0x0001
        /*0042*/ 	.short	0x0008
        /*0044*/ 	.byte	0x00, 0xf4, 0x21, 0x00


	//----- nvinfo : EIATTR_KPARAM_INFO
	.align		4
.L_17:
        /*0048*/ 	.byte	0x04, 0x17
        /*004a*/ 	.short	(.L_19 - .L_18)
.L_18:
        /*004c*/ 	.word	0x00000000
        /*0050*/ 	.short	0x0000
        /*0052*/ 	.short	0x0000
        /*0054*/ 	.byte	0x00, 0xf4, 0x21, 0x00


	//----- nvinfo : EIATTR_SPARSE_MMA_MASK
	.align		4
.L_19:
        /*0058*/ 	.byte	0x03, 0x50
        /*005a*/ 	.short	0x0000


	//----- nvinfo : EIATTR_MAXREG_COUNT
	.align		4
        /*005c*/ 	.byte	0x03, 0x1b
        /*005e*/ 	.short	0x00ff


	//----- nvinfo : EIATTR_EXIT_INSTR_OFFSETS
	.align		4
        /*0060*/ 	.byte	0x04, 0x1c
        /*0062*/ 	.short	(.L_21 - .L_20)


	//   ....[0]....
.L_20:
        /*0064*/ 	.word	0x00000500


	//   ....[1]....
        /*0068*/ 	.word	0x000005d0


	//----- nvinfo : EIATTR_REQNTID
	.align		4
.L_21:
        /*006c*/ 	.byte	0x04, 0x10
        /*006e*/ 	.short	(.L_23 - .L_22)
.L_22:
        /*0070*/ 	.word	0x00000020
        /*0074*/ 	.word	0x00000001
        /*0078*/ 	.word	0x00000001


	//----- nvinfo : EIATTR_CBANK_PARAM_SIZE
	.align		4
.L_23:
        /*007c*/ 	.byte	0x03, 0x19
        /*007e*/ 	.short	0x0020


	//----- nvinfo : EIATTR_PARAM_CBANK
	.align		4
        /*0080*/ 	.byte	0x04, 0x0a
        /*0082*/ 	.short	(.L_25 - .L_24)
	.align		4
.L_24:
        /*0084*/ 	.word	index@(.nv.constant0.triton_poi_fused_clone_2)
        /*0088*/ 	.short	0x0210
        /*008a*/ 	.short	0x0020


	//----- nvinfo : EIATTR_SW_WAR
	.align		4
.L_25:
        /*008c*/ 	.byte	0x04, 0x36
        /*008e*/ 	.short	(.L_27 - .L_26)
.L_26:
        /*0090*/ 	.word	0x00000008
.L_27:


//--------------------- .nv.callgraph             --------------------------
	.section	.nv.callgraph,"",@"SHT_CUDA_CALLGRAPH"
	.align	4
	.sectionentsize	8
	.align		4
        /*0000*/ 	.word	0x00000000
	.align		4
        /*0004*/ 	.word	0xffffffff
	.align		4
        /*0008*/ 	.word	0x00000000
	.align		4
        /*000c*/ 	.word	0xfffffffe
	.align		4
        /*0010*/ 	.word	0x00000000
	.align		4
        /*0014*/ 	.word	0xfffffffd
	.align		4
        /*0018*/ 	.word	0x00000000
	.align		4
        /*001c*/ 	.word	0xfffffffc


//--------------------- .text.triton_poi_fused_clone_2 --------------------------
	.section	.text.triton_poi_fused_clone_2,"ax",@progbits
	.sectionflags	@"SHF_BARRIERS=1"
	.align	128
        .global         triton_poi_fused_clone_2
        .type           triton_poi_fused_clone_2,@function
        .size           triton_poi_fused_clone_2,(.L_x_1 - triton_poi_fused_clone_2)
        .other          triton_poi_fused_clone_2,@"STO_CUDA_ENTRY STV_DEFAULT"
triton_poi_fused_clone_2:
.text.triton_poi_fused_clone_2:
[----:B------:R-:W0:Y:S02]  /*0000*/  LDC R1, c[0x0][0x28] ;  /* 0x00000a00ff017b82 */ /* 0x000e240000000800 */
[----:B------:R-:W1:Y:S01]  /*0010*/  S2R R12, SR_TID.X ;  /* 0x00000000000c7919 */ /* 0x000e620000002100 */
[----:B------:R-:W2:Y:S01]  /*0020*/  S2UR UR4, SR_CTAID.X ;  /* 0x00000000000479c3 */ /* 0x000ea20000002500 */
[----:B------:R-:W-:Y:S01]  /*0030*/  ULDC.64 UR8, c[0x0][0x208] ;  /* 0x0000820000087ab9 */ /* 0x000fe20000000a00 */
[----:B------:R-:W3:Y:S06]  /*0040*/  S2R R4, SR_CTAID.Y ;  /* 0x0000000000047919 */ /* 0x000eec0000002600 */
[----:B------:R-:W4:Y:S01]  /*0050*/  LDC.64 R2, c[0x0][0x210] ;  /* 0x00008400ff027b82 */ /* 0x000f220000000a00 */
[----:B--2---:R-:W-:Y:S01]  /*0060*/  USHF.L.U32 UR4, UR4, 0x2, URZ ;  /* 0x0000000204047899 */ /* 0x004fe2000800063f */
[----:B-1----:R-:W-:-:S02]  /*0070*/  SHF.R.U32.HI R7, RZ, 0x1, R12 ;  /* 0x00000001ff077819 */ /* 0x002fc4000001160c */
[----:B------:R-:W-:Y:S01]  /*0080*/  LOP3.LUT R6, R12, 0x1, RZ, 0xc0, !PT ;  /* 0x000000010c067812 */ /* 0x000fe200078ec0ff */
[----:B---3--:R-:W-:Y:S01]  /*0090*/  IMAD.SHL.U32 R0, R4, 0x10, RZ ;  /* 0x0000001004007824 */ /* 0x008fe200078e00ff */
[----:B------:R-:W-:Y:S02]  /*00a0*/  SHF.R.S32.HI R9, RZ, 0x1b, R4 ;  /* 0x0000001bff097819 */ /* 0x000fe40000011404 */
[----:B------:R-:W-:Y:S01]  /*00b0*/  SGXT.U32 R7, R7, 0x4 ;  /* 0x000000040707781a */ /* 0x000fe20000000000 */
[----:B------:R-:W1:Y:S01]  /*00c0*/  LDC.64 R4, c[0x0][0x218] ;  /* 0x00008600ff047b82 */ /* 0x000e620000000a00 */
[----:B------:R-:W-:Y:S02]  /*00d0*/  SGXT R9, R9, 0x1 ;  /* 0x000000010909781a */ /* 0x000fe40000000200 */
[----:B------:R-:W-:-:S04]  /*00e0*/  LOP3.LUT R8, R0, R7, RZ, 0xfc, !PT ;  /* 0x0000000700087212 */ /* 0x000fc800078efcff */
[----:B------:R-:W-:Y:S02]  /*00f0*/  LEA.HI R10, R9, R8, RZ, 0x2 ;  /* 0x00000008090a7211 */ /* 0x000fe400078f10ff */
[----:B------:R-:W-:Y:S02]  /*0100*/  LEA R9, R6, UR4, 0x1 ;  /* 0x0000000406097c11 */ /* 0x000fe4000f8e08ff */
[----:B------:R-:W-:Y:S02]  /*0110*/  LOP3.LUT R11, R10, 0x3ffffffc, RZ, 0xc0, !PT ;  /* 0x3ffffffc0a0b7812 */ /* 0x000fe400078ec0ff */
[----:B------:R-:W-:-:S03]  /*0120*/  ISETP.GE.AND P0, PT, R9, 0x4, PT ;  /* 0x000000040900780c */ /* 0x000fc60003f06270 */
[C---:B------:R-:W-:Y:S01]  /*0130*/  IMAD.IADD R10, R8.reuse, 0x1, -R11 ;  /* 0x00000001080a7824 */ /* 0x040fe200078e0a0b */
[C---:B------:R-:W-:Y:S01]  /*0140*/  ISETP.LT.AND P0, PT, R8.reuse, 0x10, !P0 ;  /* 0x000000100800780c */ /* 0x040fe20004701270 */
[--C-:B------:R-:W-:Y:S02]  /*0150*/  IMAD R11, R8, 0x4, R9.reuse ;  /* 0x00000004080b7824 */ /* 0x100fe400078e0209 */
[----:B------:R-:W-:Y:S02]  /*0160*/  IMAD R9, R10, 0x4, R9 ;  /* 0x000000040a097824 */ /* 0x000fe400078e0209 */
[----:B----4-:R-:W-:Y:S01]  /*0170*/  IMAD.WIDE R2, R11, 0x4, R2 ;  /* 0x000000040b027825 */ /* 0x010fe200078e0202 */
[----:B------:R-:W-:-:S03]  /*0180*/  CS2R R10, SRZ ;  /* 0x00000000000a7805 */ /* 0x000fc6000001ff00 */
[----:B-1----:R-:W-:Y:S01]  /*0190*/  IMAD.WIDE R4, R9, 0x4, R4 ;  /* 0x0000000409047825 */ /* 0x002fe200078e0204 */
[----:B------:R-:W-:-:S04]  /*01a0*/  CS2R R8, SRZ ;  /* 0x0000000000087805 */ /* 0x000fc8000001ff00 */
[----:B------:R-:W2:Y:S04]  /*01b0*/  @P0 LDG.E.EL.64 R10, desc[UR8][R4.64] ;  /* 0x00000008040a0981 */ /* 0x000ea8000c2e1b00 */
[----:B------:R-:W2:Y:S01]  /*01c0*/  @P0 LDG.E.EL.64 R8, desc[UR8][R2.64] ;  /* 0x0000000802080981 */ /* 0x000ea2000c2e1b00 */
[----:B------:R-:W1:Y:S01]  /*01d0*/  S2UR UR6, SR_CgaCtaId ;  /* 0x00000000000679c3 */ /* 0x000e620000008800 */
[----:B------:R-:W-:Y:S02]  /*01e0*/  UMOV UR5, 0x400 ;  /* 0x0000040000057882 */ /* 0x000fe40000000000 */
[----:B-1----:R-:W-:Y:S01]  /*01f0*/  UPRMT UR5, UR6, 0x654, UR5 ;  /* 0x0000065406057896 */ /* 0x002fe20008000005 */
[----:B--2---:R-:W-:Y:S01]  /*0200*/  FADD R9, R11, R9 ;  /* 0x000000090b097221 */ /* 0x004fe20000000000 */
[----:B------:R-:W-:-:S03]  /*0210*/  FADD R8, R10, R8 ;  /* 0x000000080a087221 */ /* 0x000fc60000000000 */
[----:B------:R-:W-:Y:S01]  /*0220*/  FADD R9, RZ, -R9 ;  /* 0x80000009ff097221 */ /* 0x000fe20000000000 */
[----:B------:R-:W-:-:S03]  /*0230*/  FADD R8, RZ, -R8 ;  /* 0x80000008ff087221 */ /* 0x000fc60000000000 */
[----:B------:R-:W-:Y:S01]  /*0240*/  FMUL R9, R9, 1.4426950216293334961 ;  /* 0x3fb8aa3b09097820 */ /* 0x000fe20000400000 */
[----:B------:R-:W-:-:S04]  /*0250*/  FMUL R8, R8, 1.4426950216293334961 ;  /* 0x3fb8aa3b08087820 */ /* 0x000fc80000400000 */
[----:B------:R-:W-:Y:S02]  /*0260*/  FSETP.GEU.AND P1, PT, R9, -126, PT ;  /* 0xc2fc00000900780b */ /* 0x000fe40003f2e000 */
[----:B------:R-:W-:-:S11]  /*0270*/  FSETP.GEU.AND P0, PT, R8, -126, PT ;  /* 0xc2fc00000800780b */ /* 0x000fd60003f0e000 */
[----:B------:R-:W-:Y:S02]  /*0280*/  @!P1 FMUL R9, R9, 0.5 ;  /* 0x3f00000009099820 */ /* 0x000fe40000400000 */
[----:B------:R-:W-:Y:S02]  /*0290*/  @!P0 FMUL R8, R8, 0.5 ;  /* 0x3f00000008088820 */ /* 0x000fe40000400000 */
[----:B------:R-:W1:Y:S08]  /*02a0*/  MUFU.EX2 R3, R9 ;  /* 0x0000000900037308 */ /* 0x000e700000000800 */
[----:B------:R-:W2:Y:S01]  /*02b0*/  MUFU.EX2 R2, R8 ;  /* 0x0000000800027308 */ /* 0x000ea20000000800 */
[----:B-1----:R-:W-:-:S04]  /*02c0*/  @!P1 FMUL R3, R3, R3 ;  /* 0x0000000303039220 */ /* 0x002fc80000400000 */
[----:B------:R-:W-:Y:S01]  /*02d0*/  FADD R5, R3, 1 ;  /* 0x3f80000003057421 */ /* 0x000fe20000000000 */
[----:B--2---:R-:W-:-:S04]  /*02e0*/  @!P0 FMUL R2, R2, R2 ;  /* 0x0000000202028220 */ /* 0x004fc80000400000 */
[----:B------:R-:W-:Y:S01]  /*02f0*/  FADD R4, R2, 1 ;  /* 0x3f80000002047421 */ /* 0x000fe20000000000 */
[----:B------:R-:W-:-:S04]  /*0300*/  FSETP.GT.AND P1, PT, R5, 8.50705917302346158658e+37, PT ;  /* 0x7e8000000500780b */ /* 0x000fc80003f24000 */
[----:B------:R-:W-:Y:S01]  /*0310*/  FSETP.GT.AND P0, PT, R4, 8.50705917302346158658e+37, PT ;  /* 0x7e8000000400780b */ /* 0x000fe20003f04000 */
[----:B------:R-:W-:Y:S01]  /*0320*/  IMAD.SHL.U32 R3, R12, 0x2, RZ ;  /* 0x000000020c037824 */ /* 0x000fe200078e00ff */
[----:B------:R-:W-:Y:S01]  /*0330*/  SHF.R.U32.HI R2, RZ, 0x2, R12 ;  /* 0x00000002ff027819 */ /* 0x000fe2000001160c */
[----:B------:R-:W-:-:S06]  /*0340*/  IMAD.SHL.U32 R10, R6, 0x20, RZ ;  /* 0x00000020060a7824 */ /* 0x000fcc00078e00ff */
[----:B------:R-:W-:Y:S01]  /*0350*/  @P1 FMUL R5, R5, 0.25 ;  /* 0x3e80000005051820 */ /* 0x000fe20000400000 */
[----:B------:R-:W-:-:S03]  /*0360*/  LOP3.LUT R9, R2, 0x6, RZ, 0xc0, !PT ;  /* 0x0000000602097812 */ /* 0x000fc600078ec0ff */
[----:B------:R-:W-:Y:S01]  /*0370*/  @P0 FMUL R4, R4, 0.25 ;  /* 0x3e80000004040820 */ /* 0x000fe20000400000 */
[----:B------:R-:W-:Y:S01]  /*0380*/  LOP3.LUT R2, R3, 0x3e, RZ, 0xc0, !PT ;  /* 0x0000003e03027812 */ /* 0x000fe200078ec0ff */
[----:B------:R-:W-:Y:S01]  /*0390*/  MUFU.RCP R5, R5 ;  /* 0x0000000500057308 */ /* 0x000fe20000001000 */
[----:B------:R-:W-:Y:S01]  /*03a0*/  SHF.R.U32.HI R12, RZ, 0x3, R12 ;  /* 0x00000003ff0c7819 */ /* 0x000fe2000001160c */
[----:B------:R-:W-:Y:S01]  /*03b0*/  IMAD.MOV.U32 R11, RZ, RZ, 0x3e800000 ;  /* 0x3e800000ff0b7424 */ /* 0x000fe200078e00ff */
[----:B------:R-:W-:-:S05]  /*03c0*/  LOP3.LUT R7, R10, R7, RZ, 0xfc, !PT ;  /* 0x000000070a077212 */ /* 0x000fca00078efcff */
[----:B------:R1:W2:Y:S01]  /*03d0*/  MUFU.RCP R8, R4 ;  /* 0x0000000400087308 */ /* 0x0002a20000001000 */
[----:B------:R-:W-:Y:S01]  /*03e0*/  IMAD.IADD R9, R2, 0x1, R9 ;  /* 0x0000000102097824 */ /* 0x000fe200078e0209 */
[----:B------:R-:W-:Y:S01]  /*03f0*/  SGXT.U32 R2, R12, 0x2 ;  /* 0x000000020c02781a */ /* 0x000fe20000000000 */
[----:B------:R-:W-:Y:S01]  /*0400*/  IMAD R6, R6, 0x4, R7 ;  /* 0x0000000406067824 */ /* 0x000fe200078e0207 */
[----:B------:R-:W-:Y:S02]  /*0410*/  LOP3.LUT R0, R0, 0xe, R3, 0xf8, !PT ;  /* 0x0000000e00007812 */ /* 0x000fe400078ef803 */
[C---:B------:R-:W-:Y:S02]  /*0420*/  FSEL R3, R11.reuse, 1, P0 ;  /* 0x3f8000000b037808 */ /* 0x040fe40000000000 */
[----:B-1----:R-:W-:Y:S02]  /*0430*/  LOP3.LUT R4, R2, UR4, RZ, 0xfc, !PT ;  /* 0x0000000402047c12 */ /* 0x002fe4000f8efcff */
[----:B------:R-:W-:-:S02]  /*0440*/  FSEL R2, R11, 1, P1 ;  /* 0x3f8000000b027808 */ /* 0x000fc40000800000 */
[----:B------:R-:W-:Y:S01]  /*0450*/  LEA.HI R7, R10, R7, RZ, 0x1d ;  /* 0x000000070a077211 */ /* 0x000fe200078fe8ff */
[----:B--2---:R-:W-:Y:S01]  /*0460*/  FMUL R3, R8, R3 ;  /* 0x0000000308037220 */ /* 0x004fe20000400000 */
[----:B------:R-:W-:Y:S01]  /*0470*/  LEA R6, R6, UR5, 0x2 ;  /* 0x0000000506067c11 */ /* 0x000fe2000f8e10ff */
[----:B------:R-:W-:Y:S01]  /*0480*/  FMUL R2, R5, R2 ;  /* 0x0000000205027220 */ /* 0x000fe20000400000 */
[----:B------:R-:W-:-:S03]  /*0490*/  LEA R7, R7, UR5, 0x2 ;  /* 0x0000000507077c11 */ /* 0x000fc6000f8e10ff */
[----:B------:R1:W-:Y:S04]  /*04a0*/  STS [R6], R3 ;  /* 0x0000000306007388 */ /* 0x0003e80000000800 */
[----:B------:R1:W-:Y:S01]  /*04b0*/  STS [R7+0x48], R2 ;  /* 0x0000480207007388 */ /* 0x0003e20000000800 */
[----:B------:R-:W-:Y:S01]  /*04c0*/  BAR.SYNC.DEFER_BLOCKING 0x0 ;  /* 0x0000000000007b1d */ /* 0x000fe20000010000 */
[----:B------:R-:W-:-:S04]  /*04d0*/  ISETP.GE.AND P0, PT, R4, 0x4, PT ;  /* 0x000000040400780c */ /* 0x000fc80003f06270 */
[----:B------:R-:W-:Y:S02]  /*04e0*/  ISETP.LT.AND P0, PT, R0, 0x10, !P0 ;  /* 0x000000100000780c */ /* 0x000fe40004701270 */
[----:B------:R-:W-:-:S11]  /*04f0*/  LEA R9, R9, UR5, 0x2 ;  /* 0x0000000509097c11 */ /* 0x000fd6000f8e10ff */
[----:B-1----:R-:W-:Y:S05]  /*0500*/  @!P0 EXIT ;  /* 0x000000000000894d */ /* 0x002fea0003800000 */
[----:B------:R-:W0:Y:S01]  /*0510*/  LDS.64 R8, [R9] ;  /* 0x0000000009087984 */ /* 0x000e220000000a00 */
[----:B------:R-:W-:Y:S01]  /*0520*/  SHF.R.S32.HI R5, RZ, 0x1f, R0 ;  /* 0x0000001fff057819 */ /* 0x000fe20000011400 */
[----:B------:R-:W1:Y:S03]  /*0530*/  LDC.64 R2, c[0x0][0x220] ;  /* 0x00008800ff027b82 */ /* 0x000e660000000a00 */
[----:B------:R-:W-:-:S04]  /*0540*/  LEA.HI R5, R5, R0, RZ, 0x2 ;  /* 0x0000000005057211 */ /* 0x000fc800078f10ff */
[C---:B------:R-:W-:Y:S01]  /*0550*/  LOP3.LUT R7, R5.reuse, 0xfffffffc, RZ, 0xc0, !PT ;  /* 0xfffffffc05077812 */ /* 0x040fe200078ec0ff */
[----:B------:R-:W-:-:S04]  /*0560*/  IMAD.SHL.U32 R5, R5, 0x4, RZ ;  /* 0x0000000405057824 */ /* 0x000fc800078e00ff */
[----:B------:R-:W-:Y:S01]  /*0570*/  IMAD.IADD R7, R0, 0x1, -R7 ;  /* 0x0000000100077824 */ /* 0x000fe200078e0a07 */
[----:B------:R-:W-:-:S03]  /*0580*/  LOP3.LUT R0, R5, 0xfffffff0, RZ, 0xc0, !PT ;  /* 0xfffffff005007812 */ /* 0x000fc600078ec0ff */
[----:B------:R-:W-:-:S04]  /*0590*/  IMAD R7, R4, 0x4, R7 ;  /* 0x0000000404077824 */ /* 0x000fc800078e0207 */
[----:B------:R-:W-:-:S04]  /*05a0*/  IMAD.IADD R7, R7, 0x1, R0 ;  /* 0x0000000107077824 */ /* 0x000fc800078e0200 */
[----:B-1----:R-:W-:-:S05]  /*05b0*/  IMAD.WIDE R2, R7, 0x4, R2 ;  /* 0x0000000407027825 */ /* 0x002fca00078e0202 */
[----:B0-----:R-:W-:Y:S01]  /*05c0*/  STG.E.64 desc[UR8][R2.64], R8 ;  /* 0x0000000802007986 */ /* 0x001fe2000c101b08 */
[----:B------:R-:W-:Y:S05]  /*05d0*/  EXIT ;  /* 0x000000000000794d */ /* 0x000fea0003800000 */
.L_x_0:
[----:B------:R-:W-:-:S00]  /*05e0*/  BRA `(.L_x_0) ;  /* 0xfffffffc00fc7947 */ /* 0x000fc0000383ffff */
[----:B------:R-:W-:-:S00]  /*05f0*/  NOP ;  /* 0x0000000000007918 */ /* 0x000fc00000000000 */
        /* <DEDUP_REMOVED lines=8> */
.L_x_1:


//--------------------- .nv.shared.triton_poi_fused_clone_2 --------------------------
	.section	.nv.shared.triton_poi_fused_clone_2,"aw",@nobits
	.sectionflags	@""
	.align	16
	.zero		1024


//--------------------- .nv.constant0.triton_poi_fused_clone_2 --------------------------
	.section	.nv.constant0.triton_poi_fused_clone_2,"a",@progbits
	.sectionflags	@""
	.align	4
.nv.constant0.triton_poi_fused_clone_2:
	.zero		560
